//
// Generated by NVIDIA NVVM Compiler
//
// Compiler Build ID: CL-36424714
// Cuda compilation tools, release 13.0, V13.0.88
// Based on NVVM 20.0.0
//

.version 9.0
.target sm_100
.address_size 64

	// .globl	_Z13matrix_kerenlPfS_S_j

.visible .entry _Z13matrix_kerenlPfS_S_j(
	.param .u64 .ptr .align 1 _Z13matrix_kerenlPfS_S_j_param_0,
	.param .u64 .ptr .align 1 _Z13matrix_kerenlPfS_S_j_param_1,
	.param .u64 .ptr .align 1 _Z13matrix_kerenlPfS_S_j_param_2,
	.param .u32 _Z13matrix_kerenlPfS_S_j_param_3
)
{
	.reg .pred 	%p<10>;
	.reg .b32 	%r<90>;
	.reg .b32 	%f<68>;
	.reg .b64 	%rd<69>;

	ld.param.u64 	%rd4, [_Z13matrix_kerenlPfS_S_j_param_0];
	ld.param.u64 	%rd5, [_Z13matrix_kerenlPfS_S_j_param_1];
	ld.param.u64 	%rd3, [_Z13matrix_kerenlPfS_S_j_param_2];
	ld.param.u32 	%r44, [_Z13matrix_kerenlPfS_S_j_param_3];
	cvta.to.global.u64 	%rd1, %rd5;
	cvta.to.global.u64 	%rd2, %rd4;
	mov.u32 	%r45, %ctaid.y;
	mov.u32 	%r46, %ntid.y;
	mov.u32 	%r47, %tid.y;
	mad.lo.s32 	%r1, %r45, %r46, %r47;
	mov.u32 	%r48, %ctaid.x;
	mov.u32 	%r49, %ntid.x;
	mul.lo.s32 	%r2, %r48, %r49;
	mov.u32 	%r3, %tid.x;
	add.s32 	%r4, %r2, %r3;
	setp.eq.s32 	%p1, %r44, 0;
	mov.f32 	%f67, 0f00000000;
	@%p1 bra 	$L__BB0_12;
	mul.lo.s32 	%r5, %r44, %r1;
	and.b32  	%r6, %r44, 7;
	setp.lt.u32 	%p2, %r44, 8;
	mov.f32 	%f67, 0f00000000;
	mov.b32 	%r88, 0;
	@%p2 bra 	$L__BB0_4;
	and.b32  	%r88, %r44, -8;
	neg.s32 	%r86, %r88;
	add.s32 	%r51, %r3, %r44;
	add.s32 	%r85, %r51, %r2;
	shl.b32 	%r10, %r44, 3;
	shl.b32 	%r52, %r44, 1;
	add.s32 	%r84, %r4, %r52;
	mad.lo.s32 	%r83, %r44, 3, %r4;
	shl.b32 	%r53, %r44, 2;
	add.s32 	%r82, %r4, %r53;
	mad.lo.s32 	%r81, %r44, 5, %r4;
	mad.lo.s32 	%r80, %r44, 6, %r4;
	mad.lo.s32 	%r79, %r44, 7, %r4;
	add.s32 	%r77, %r5, 3;
	mov.f32 	%f67, 0f00000000;
	mov.u32 	%r78, %r4;
$L__BB0_3:
	.pragma "nounroll";
	add.s32 	%r54, %r77, -3;
	mul.wide.u32 	%rd6, %r54, 4;
	add.s64 	%rd7, %rd2, %rd6;
	ld.global.f32 	%f17, [%rd7];
	mul.wide.u32 	%rd8, %r78, 4;
	add.s64 	%rd9, %rd1, %rd8;
	ld.global.f32 	%f18, [%rd9];
	fma.rn.f32 	%f19, %f17, %f18, %f67;
	add.s32 	%r55, %r77, -2;
	mul.wide.u32 	%rd10, %r55, 4;
	add.s64 	%rd11, %rd2, %rd10;
	ld.global.f32 	%f20, [%rd11];
	mul.wide.u32 	%rd12, %r85, 4;
	add.s64 	%rd13, %rd1, %rd12;
	ld.global.f32 	%f21, [%rd13];
	fma.rn.f32 	%f22, %f20, %f21, %f19;
	add.s32 	%r56, %r77, -1;
	mul.wide.u32 	%rd14, %r56, 4;
	add.s64 	%rd15, %rd2, %rd14;
	ld.global.f32 	%f23, [%rd15];
	mul.wide.u32 	%rd16, %r84, 4;
	add.s64 	%rd17, %rd1, %rd16;
	ld.global.f32 	%f24, [%rd17];
	fma.rn.f32 	%f25, %f23, %f24, %f22;
	add.s32 	%r57, %r77, 4;
	mul.wide.u32 	%rd18, %r77, 4;
	add.s64 	%rd19, %rd2, %rd18;
	ld.global.f32 	%f26, [%rd19];
	mul.wide.u32 	%rd20, %r83, 4;
	add.s64 	%rd21, %rd1, %rd20;
	ld.global.f32 	%f27, [%rd21];
	fma.rn.f32 	%f28, %f26, %f27, %f25;
	add.s32 	%r58, %r77, 1;
	mul.wide.u32 	%rd22, %r58, 4;
	add.s64 	%rd23, %rd2, %rd22;
	ld.global.f32 	%f29, [%rd23];
	mul.wide.u32 	%rd24, %r82, 4;
	add.s64 	%rd25, %rd1, %rd24;
	ld.global.f32 	%f30, [%rd25];
	fma.rn.f32 	%f31, %f29, %f30, %f28;
	add.s32 	%r59, %r77, 2;
	mul.wide.u32 	%rd26, %r59, 4;
	add.s64 	%rd27, %rd2, %rd26;
	ld.global.f32 	%f32, [%rd27];
	mul.wide.u32 	%rd28, %r81, 4;
	add.s64 	%rd29, %rd1, %rd28;
	ld.global.f32 	%f33, [%rd29];
	fma.rn.f32 	%f34, %f32, %f33, %f31;
	add.s32 	%r60, %r77, 3;
	mul.wide.u32 	%rd30, %r60, 4;
	add.s64 	%rd31, %rd2, %rd30;
	ld.global.f32 	%f35, [%rd31];
	mul.wide.u32 	%rd32, %r80, 4;
	add.s64 	%rd33, %rd1, %rd32;
	ld.global.f32 	%f36, [%rd33];
	fma.rn.f32 	%f37, %f35, %f36, %f34;
	mul.wide.u32 	%rd34, %r57, 4;
	add.s64 	%rd35, %rd2, %rd34;
	ld.global.f32 	%f38, [%rd35];
	mul.wide.u32 	%rd36, %r79, 4;
	add.s64 	%rd37, %rd1, %rd36;
	ld.global.f32 	%f39, [%rd37];
	fma.rn.f32 	%f67, %f38, %f39, %f37;
	add.s32 	%r86, %r86, 8;
	add.s32 	%r85, %r85, %r10;
	add.s32 	%r84, %r84, %r10;
	add.s32 	%r83, %r83, %r10;
	add.s32 	%r82, %r82, %r10;
	add.s32 	%r81, %r81, %r10;
	add.s32 	%r80, %r80, %r10;
	add.s32 	%r79, %r79, %r10;
	add.s32 	%r78, %r78, %r10;
	add.s32 	%r77, %r77, 8;
	setp.ne.s32 	%p3, %r86, 0;
	@%p3 bra 	$L__BB0_3;
$L__BB0_4:
	setp.eq.s32 	%p4, %r6, 0;
	@%p4 bra 	$L__BB0_12;
	and.b32  	%r39, %r44, 3;
	setp.lt.u32 	%p5, %r6, 4;
	@%p5 bra 	$L__BB0_7;
	add.s32 	%r61, %r88, %r5;
	mul.wide.u32 	%rd38, %r61, 4;
	add.s64 	%rd39, %rd2, %rd38;
	ld.global.f32 	%f41, [%rd39];
	mad.lo.s32 	%r62, %r88, %r44, %r4;
	mul.wide.u32 	%rd40, %r62, 4;
	add.s64 	%rd41, %rd1, %rd40;
	ld.global.f32 	%f42, [%rd41];
	fma.rn.f32 	%f43, %f41, %f42, %f67;
	add.s32 	%r63, %r61, 1;
	mul.wide.u32 	%rd42, %r63, 4;
	add.s64 	%rd43, %rd2, %rd42;
	ld.global.f32 	%f44, [%rd43];
	add.s32 	%r64, %r62, %r44;
	mul.wide.u32 	%rd44, %r64, 4;
	add.s64 	%rd45, %rd1, %rd44;
	ld.global.f32 	%f45, [%rd45];
	fma.rn.f32 	%f46, %f44, %f45, %f43;
	add.s32 	%r65, %r61, 2;
	mul.wide.u32 	%rd46, %r65, 4;
	add.s64 	%rd47, %rd2, %rd46;
	ld.global.f32 	%f47, [%rd47];
	add.s32 	%r66, %r64, %r44;
	mul.wide.u32 	%rd48, %r66, 4;
	add.s64 	%rd49, %rd1, %rd48;
	ld.global.f32 	%f48, [%rd49];
	fma.rn.f32 	%f49, %f47, %f48, %f46;
	add.s32 	%r67, %r61, 3;
	mul.wide.u32 	%rd50, %r67, 4;
	add.s64 	%rd51, %rd2, %rd50;
	ld.global.f32 	%f50, [%rd51];
	add.s32 	%r68, %r66, %r44;
	mul.wide.u32 	%rd52, %r68, 4;
	add.s64 	%rd53, %rd1, %rd52;
	ld.global.f32 	%f51, [%rd53];
	fma.rn.f32 	%f67, %f50, %f51, %f49;
	add.s32 	%r88, %r88, 4;
$L__BB0_7:
	setp.eq.s32 	%p6, %r39, 0;
	@%p6 bra 	$L__BB0_12;
	setp.eq.s32 	%p7, %r39, 1;
	@%p7 bra 	$L__BB0_10;
	add.s32 	%r69, %r88, %r5;
	mul.wide.u32 	%rd54, %r69, 4;
	add.s64 	%rd55, %rd2, %rd54;
	ld.global.f32 	%f53, [%rd55];
	mad.lo.s32 	%r70, %r88, %r44, %r4;
	mul.wide.u32 	%rd56, %r70, 4;
	add.s64 	%rd57, %rd1, %rd56;
	ld.global.f32 	%f54, [%rd57];
	fma.rn.f32 	%f55, %f53, %f54, %f67;
	add.s32 	%r71, %r69, 1;
	mul.wide.u32 	%rd58, %r71, 4;
	add.s64 	%rd59, %rd2, %rd58;
	ld.global.f32 	%f56, [%rd59];
	add.s32 	%r72, %r70, %r44;
	mul.wide.u32 	%rd60, %r72, 4;
	add.s64 	%rd61, %rd1, %rd60;
	ld.global.f32 	%f57, [%rd61];
	fma.rn.f32 	%f67, %f56, %f57, %f55;
	add.s32 	%r88, %r88, 2;
$L__BB0_10:
	and.b32  	%r73, %r44, 1;
	setp.eq.b32 	%p8, %r73, 1;
	not.pred 	%p9, %p8;
	@%p9 bra 	$L__BB0_12;
	add.s32 	%r74, %r88, %r5;
	mul.wide.u32 	%rd62, %r74, 4;
	add.s64 	%rd63, %rd2, %rd62;
	ld.global.f32 	%f58, [%rd63];
	mad.lo.s32 	%r75, %r88, %r44, %r4;
	mul.wide.u32 	%rd64, %r75, 4;
	add.s64 	%rd65, %rd1, %rd64;
	ld.global.f32 	%f59, [%rd65];
	fma.rn.f32 	%f67, %f58, %f59, %f67;
$L__BB0_12:
	cvta.to.global.u64 	%rd66, %rd3;
	mad.lo.s32 	%r76, %r44, %r1, %r4;
	mul.wide.u32 	%rd67, %r76, 4;
	add.s64 	%rd68, %rd66, %rd67;
	st.global.f32 	[%rd68], %f67;
	ret;

}


// ===== COMPILED SASS (sm_100) =====

	.target	sm_100

	.elftype	@"ET_EXEC"


//--------------------- .note.nv.tkinfo           --------------------------
	.section	.note.nv.tkinfo,"",@"SHT_NOTE"
	.sectionflags	@"SHF_NOTE_NV_TKINFO"
	.tkinfo
        /*0018*/ 	.word	0x00000002
        /*0030*/ 	.string	""
        /*0030*/ 	.string	"ptxas"
        /*0030*/ 	.string	"Cuda compilation tools, release 13.0, V13.0.88"
        /*0030*/ 	.string	"Build cuda_13.0.r13.0/compiler.36424714_0"
        /*0030*/ 	.string	"-arch sm_100 -m 64 "



//--------------------- .note.nv.cuinfo           --------------------------
	.section	.note.nv.cuinfo,"",@"SHT_NOTE"
	.sectionflags	@"SHF_NOTE_NV_CUINFO"
        /*0018*/ 	.short	0x0002
        /*001a*/ 	.short	0x0064
        /*001c*/ 	.short	0x0082
	.zero		2


//--------------------- .nv.info                  --------------------------
	.section	.nv.info,"",@"SHT_CUDA_INFO"
	.align	4


	//----- nvinfo : EIATTR_REGCOUNT
	.align		4
        /*0000*/ 	.byte	0x04, 0x2f
        /*0002*/ 	.short	(.L_1 - .L_0)
	.align		4
.L_0:
        /*0004*/ 	.word	index@(_Z13matrix_kerenlPfS_S_j)
        /*0008*/ 	.word	0x00000020


	//----- nvinfo : EIATTR_FRAME_SIZE
	.align		4
.L_1:
        /*000c*/ 	.byte	0x04, 0x11
        /*000e*/ 	.short	(.L_3 - .L_2)
	.align		4
.L_2:
        /*0010*/ 	.word	index@(_Z13matrix_kerenlPfS_S_j)
        /*0014*/ 	.word	0x00000000


	//----- nvinfo : EIATTR_MIN_STACK_SIZE
	.align		4
.L_3:
        /*0018*/ 	.byte	0x04, 0x12
        /*001a*/ 	.short	(.L_5 - .L_4)
	.align		4
.L_4:
        /*001c*/ 	.word	index@(_Z13matrix_kerenlPfS_S_j)
        /*0020*/ 	.word	0x00000000
.L_5:


//--------------------- .nv.compat                --------------------------
	.section	.nv.compat,"",@"SHT_CUDA_COMPAT_INFO"
	.align	4
        /*0000*/ 	.byte	0x02, 0x09, 0x00, 0x00, 0x02, 0x02, 0x01, 0x00, 0x02, 0x05, 0x05, 0x00, 0x03, 0x07, 0x01, 0x01
        /*0010*/ 	.byte	0x02, 0x03, 0x00, 0x00, 0x02, 0x06, 0x01, 0x00, 0x04, 0x0b, 0x08, 0x00, 0x09, 0x00, 0x00, 0x00
        /*0020*/ 	.byte	0x00, 0x00, 0x00, 0x00


//--------------------- .nv.info._Z13matrix_kerenlPfS_S_j --------------------------
	.section	.nv.info._Z13matrix_kerenlPfS_S_j,"",@"SHT_CUDA_INFO"
	.sectionflags	@""
	.align	4


	//----- nvinfo : EIATTR_CUDA_API_VERSION
	.align		4
        /*0000*/ 	.byte	0x04, 0x37
        /*0002*/ 	.short	(.L_7 - .L_6)
.L_6:
        /*0004*/ 	.word	0x00000082


	//----- nvinfo : EIATTR_KPARAM_INFO
	.align		4
.L_7:
        /*0008*/ 	.byte	0x04, 0x17
        /*000a*/ 	.short	(.L_9 - .L_8)
.L_8:
        /*000c*/ 	.word	0x00000000
        /*0010*/ 	.short	0x0003
        /*0012*/ 	.short	0x0018
        /*0014*/ 	.byte	0x00, 0xf0, 0x11, 0x00


	//----- nvinfo : EIATTR_KPARAM_INFO
	.align		4
.L_9:
        /*0018*/ 	.byte	0x04, 0x17
        /*001a*/ 	.short	(.L_11 - .L_10)
.L_10:
        /*001c*/ 	.word	0x00000000
        /*0020*/ 	.short	0x0002
        /*0022*/ 	.short	0x0010
        /*0024*/ 	.byte	0x00, 0xf5, 0x21, 0x00


	//----- nvinfo : EIATTR_KPARAM_INFO
	.align		4
.L_11:
        /*0028*/ 	.byte	0x04, 0x17
        /*002a*/ 	.short	(.L_13 - .L_12)
.L_12:
        /*002c*/ 	.word	0x00000000
        /*0030*/ 	.short	0x0001
        /*0032*/ 	.short	0x0008
        /*0034*/ 	.byte	0x00, 0xf5, 0x21, 0x00


	//----- nvinfo : EIATTR_KPARAM_INFO
	.align		4
.L_13:
        /*0038*/ 	.byte	0x04, 0x17
        /*003a*/ 	.short	(.L_15 - .L_14)
.L_14:
        /*003c*/ 	.word	0x00000000
        /*0040*/ 	.short	0x0000
        /*0042*/ 	.short	0x0000
        /*0044*/ 	.byte	0x00, 0xf5, 0x21, 0x00


	//----- nvinfo : EIATTR_SPARSE_MMA_MASK
	.align		4
.L_15:
        /*0048*/ 	.byte	0x03, 0x50
        /*004a*/ 	.short	0x0000


	//----- nvinfo : EIATTR_MAXREG_COUNT
	.align		4
        /*004c*/ 	.byte	0x03, 0x1b
        /*004e*/ 	.short	0x00ff


	//----- nvinfo : EIATTR_MERCURY_ISA_VERSION
	.align		4
        /*0050*/ 	.byte	0x03, 0x5f
        /*0052*/ 	.short	0x0101


	//----- nvinfo : EIATTR_VRC_CTA_INIT_COUNT
	.align		4
        /*0054*/ 	.byte	0x02, 0x4a
	.zero		1
	.zero		1


	//----- nvinfo : EIATTR_EXIT_INSTR_OFFSETS
	.align		4
        /*0058*/ 	.byte	0x04, 0x1c
        /*005a*/ 	.short	(.L_17 - .L_16)


	//   ....[0]....
.L_16:
        /*005c*/ 	.word	0x00000a40


	//----- nvinfo : EIATTR_CBANK_PARAM_SIZE
	.align		4
.L_17:
        /*0060*/ 	.byte	0x03, 0x19
        /*0062*/ 	.short	0x001c


	//----- nvinfo : EIATTR_PARAM_CBANK
	.align		4
        /*0064*/ 	.byte	0x04, 0x0a
        /*0066*/ 	.short	(.L_19 - .L_18)
	.align		4
.L_18:
        /*0068*/ 	.word	index@(.nv.constant0._Z13matrix_kerenlPfS_S_j)
        /*006c*/ 	.short	0x0380
        /*006e*/ 	.short	0x001c


	//----- nvinfo : EIATTR_SW_WAR
	.align		4
.L_19:
        /*0070*/ 	.byte	0x04, 0x36
        /*0072*/ 	.short	(.L_21 - .L_20)
.L_20:
        /*0074*/ 	.word	0x00000008
.L_21:


//--------------------- .nv.callgraph             --------------------------
	.section	.nv.callgraph,"",@"SHT_CUDA_CALLGRAPH"
	.align	4
	.sectionentsize	8
	.align		4
        /*0000*/ 	.word	0x00000000
	.align		4
        /*0004*/ 	.word	0xffffffff
	.align		4
        /*0008*/ 	.word	0x00000000
	.align		4
        /*000c*/ 	.word	0xfffffffe
	.align		4
        /*0010*/ 	.word	0x00000000
	.align		4
        /*0014*/ 	.word	0xfffffffd
	.align		4
        /*0018*/ 	.word	0x00000000
	.align		4
        /*001c*/ 	.word	0xfffffffc


//--------------------- .text._Z13matrix_kerenlPfS_S_j --------------------------
	.section	.text._Z13matrix_kerenlPfS_S_j,"ax",@progbits
	.align	128
        .global         _Z13matrix_kerenlPfS_S_j
        .type           _Z13matrix_kerenlPfS_S_j,@function
        .size           _Z13matrix_kerenlPfS_S_j,(.L_x_5 - _Z13matrix_kerenlPfS_S_j)
        .other          _Z13matrix_kerenlPfS_S_j,@"STO_CUDA_ENTRY STV_DEFAULT"
_Z13matrix_kerenlPfS_S_j:
.text._Z13matrix_kerenlPfS_S_j:
[----:B------:R-:W-:Y:S08]  /*0000*/  LDC R1, c[0x0][0x37c] ;  /* 0x0000df00ff017b82 */ /* 0x000ff00000000800 */
[----:B------:R-:W0:Y:S01]  /*0010*/  LDC R0, c[0x0][0x398] ;  /* 0x0000e600ff007b82 */ /* 0x000e220000000800 */
[----:B------:R-:W1:Y:S01]  /*0020*/  S2R R3, SR_TID.Y ;  /* 0x0000000000037919 */ /* 0x000e620000002200 */
[----:B------:R-:W2:Y:S01]  /*0030*/  LDCU.64 UR6, c[0x0][0x358] ;  /* 0x00006b00ff0677ac */ /* 0x000ea20008000a00 */
[----:B------:R-:W-:Y:S01]  /*0040*/  HFMA2 R26, -RZ, RZ, 0, 0 ;  /* 0x00000000ff1a7431 */ /* 0x000fe200000001ff */
[----:B------:R-:W3:Y:S04]  /*0050*/  S2R R7, SR_TID.X ;  /* 0x0000000000077919 */ /* 0x000ee80000002100 */
[----:B------:R-:W4:Y:S08]  /*0060*/  S2UR UR4, SR_CTAID.X ;  /* 0x00000000000479c3 */ /* 0x000f300000002500 */
[----:B------:R-:W1:Y:S01]  /*0070*/  LDC R2, c[0x0][0x364] ;  /* 0x0000d900ff027b82 */ /* 0x000e620000000800 */
[----:B------:R-:W4:Y:S07]  /*0080*/  LDCU UR5, c[0x0][0x360] ;  /* 0x00006c00ff0577ac */ /* 0x000f2e0008000800 */
[----:B------:R-:W1:Y:S01]  /*0090*/  S2UR UR8, SR_CTAID.Y ;  /* 0x00000000000879c3 */ /* 0x000e620000002600 */
[----:B0-----:R-:W-:Y:S01]  /*00a0*/  ISETP.NE.AND P0, PT, R0, RZ, PT ;  /* 0x000000ff0000720c */ /* 0x001fe20003f05270 */
[----:B----4-:R-:W-:-:S06]  /*00b0*/  UIMAD UR4, UR4, UR5, URZ ;  /* 0x00000005040472a4 */ /* 0x010fcc000f8e02ff */
[----:B---3--:R-:W-:Y:S01]  /*00c0*/  IADD3 R4, PT, PT, R7, UR4, RZ ;  /* 0x0000000407047c10 */ /* 0x008fe2000fffe0ff */
[----:B-1----:R-:W-:-:S05]  /*00d0*/  IMAD R2, R2, UR8, R3 ;  /* 0x0000000802027c24 */ /* 0x002fca000f8e0203 */
[----:B--2---:R-:W-:Y:S05]  /*00e0*/  @!P0 BRA `(.L_x_0) ;  /* 0x0000000800448947 */ /* 0x004fea0003800000 */
[C---:B------:R-:W-:Y:S02]  /*00f0*/  ISETP.GE.U32.AND P1, PT, R0.reuse, 0x8, PT ;  /* 0x000000080000780c */ /* 0x040fe40003f26070 */
[----:B------:R-:W-:Y:S02]  /*0100*/  LOP3.LUT R5, R0, 0x7, RZ, 0xc0, !PT ;  /* 0x0000000700057812 */ /* 0x000fe400078ec0ff */
[----:B------:R-:W-:Y:S02]  /*0110*/  MOV R26, RZ ;  /* 0x000000ff001a7202 */ /* 0x000fe40000000f00 */
[----:B------:R-:W-:Y:S02]  /*0120*/  ISETP.NE.AND P0, PT, R5, RZ, PT ;  /* 0x000000ff0500720c */ /* 0x000fe40003f05270 */
[----:B------:R-:W-:-:S05]  /*0130*/  MOV R6, RZ ;  /* 0x000000ff00067202 */ /* 0x000fca0000000f00 */
[----:B------:R-:W-:Y:S06]  /*0140*/  @!P1 BRA `(.L_x_1) ;  /* 0x0000000400249947 */ /* 0x000fec0003800000 */
[C---:B------:R-:W-:Y:S01]  /*0150*/  LOP3.LUT R6, R0.reuse, 0xfffffff8, RZ, 0xc0, !PT ;  /* 0xfffffff800067812 */ /* 0x040fe200078ec0ff */
[C-C-:B------:R-:W-:Y:S01]  /*0160*/  IMAD R8, R0.reuse, 0x3, R4.reuse ;  /* 0x0000000300087824 */ /* 0x140fe200078e0204 */
[C---:B------:R-:W-:Y:S01]  /*0170*/  IADD3 R3, PT, PT, R0.reuse, UR4, R7 ;  /* 0x0000000400037c10 */ /* 0x040fe2000fffe007 */
[C-C-:B------:R-:W-:Y:S01]  /*0180*/  IMAD R10, R0.reuse, 0x5, R4.reuse ;  /* 0x00000005000a7824 */ /* 0x140fe200078e0204 */
[CC--:B------:R-:W-:Y:S01]  /*0190*/  LEA R7, R0.reuse, R4.reuse, 0x1 ;  /* 0x0000000400077211 */ /* 0x0c0fe200078e08ff */
[C-C-:B------:R-:W-:Y:S01]  /*01a0*/  IMAD R11, R0.reuse, 0x6, R4.reuse ;  /* 0x00000006000b7824 */ /* 0x140fe200078e0204 */
[C---:B------:R-:W-:Y:S01]  /*01b0*/  LEA R9, R0.reuse, R4, 0x2 ;  /* 0x0000000400097211 */ /* 0x040fe200078e10ff */
[----:B------:R-:W-:Y:S01]  /*01c0*/  IMAD R18, R0, 0x7, R4 ;  /* 0x0000000700127824 */ /* 0x000fe200078e0204 */
[----:B------:R-:W-:Y:S01]  /*01d0*/  MOV R26, RZ ;  /* 0x000000ff001a7202 */ /* 0x000fe20000000f00 */
[----:B------:R-:W-:Y:S01]  /*01e0*/  IMAD R20, R2, R0, 0x3 ;  /* 0x0000000302147424 */ /* 0x000fe200078e0200 */
[----:B------:R-:W-:-:S02]  /*01f0*/  MOV R19, R4 ;  /* 0x0000000400137202 */ /* 0x000fc40000000f00 */
[----:B------:R-:W-:-:S07]  /*0200*/  IADD3 R21, PT, PT, -R6, RZ, RZ ;  /* 0x000000ff06157210 */ /* 0x000fce0007ffe1ff */
.L_x_2:
[----:B------:R-:W0:Y:S01]  /*0210*/  LDC.64 R12, c[0x0][0x380] ;  /* 0x0000e000ff0c7b82 */ /* 0x000e220000000a00 */
[C---:B------:R-:W-:Y:S02]  /*0220*/  IADD3 R25, PT, PT, R20.reuse, -0x3, RZ ;  /* 0xfffffffd14197810 */ /* 0x040fe40007ffe0ff */
[----:B------:R-:W-:-:S05]  /*0230*/  IADD3 R23, PT, PT, R20, -0x2, RZ ;  /* 0xfffffffe14177810 */ /* 0x000fca0007ffe0ff */
[----:B------:R-:W1:Y:S01]  /*0240*/  LDC.64 R14, c[0x0][0x388] ;  /* 0x0000e200ff0e7b82 */ /* 0x000e620000000a00 */
[----:B0-----:R-:W-:-:S04]  /*0250*/  IMAD.WIDE.U32 R24, R25, 0x4, R12 ;  /* 0x0000000419187825 */ /* 0x001fc800078e000c */
[----:B------:R-:W-:Y:S02]  /*0260*/  IMAD.WIDE.U32 R22, R23, 0x4, R12 ;  /* 0x0000000417167825 */ /* 0x000fe400078e000c */
[----:B------:R-:W2:Y:S02]  /*0270*/  LDG.E R25, desc[UR6][R24.64] ;  /* 0x0000000618197981 */ /* 0x000ea4000c1e1900 */
[--C-:B-1----:R-:W-:Y:S02]  /*0280*/  IMAD.WIDE.U32 R16, R19, 0x4, R14.reuse ;  /* 0x0000000413107825 */ /* 0x102fe400078e000e */
[----:B------:R-:W3:Y:S04]  /*0290*/  LDG.E R27, desc[UR6][R22.64] ;  /* 0x00000006161b7981 */ /* 0x000ee8000c1e1900 */
[----:B------:R0:W2:Y:S02]  /*02a0*/  LDG.E R29, desc[UR6][R16.64] ;  /* 0x00000006101d7981 */ /* 0x0000a4000c1e1900 */
[----:B0-----:R-:W-:-:S05]  /*02b0*/  IMAD.WIDE.U32 R16, R3, 0x4, R14 ;  /* 0x0000000403107825 */ /* 0x001fca00078e000e */
[----:B------:R0:W3:Y:S01]  /*02c0*/  LDG.E R28, desc[UR6][R16.64] ;  /* 0x00000006101c7981 */ /* 0x0000e2000c1e1900 */
[----:B------:R-:W-:-:S05]  /*02d0*/  IADD3 R23, PT, PT, R20, -0x1, RZ ;  /* 0xffffffff14177810 */ /* 0x000fca0007ffe0ff */
[----:B------:R-:W-:-:S04]  /*02e0*/  IMAD.WIDE.U32 R22, R23, 0x4, R12 ;  /* 0x0000000417167825 */ /* 0x000fc800078e000c */
[----:B0-----:R-:W-:-:S04]  /*02f0*/  IMAD.WIDE.U32 R16, R7, 0x4, R14 ;  /* 0x0000000407107825 */ /* 0x001fc800078e000e */
[----:B--2---:R-:W-:Y:S02]  /*0300*/  FFMA R29, R25, R29, R26 ;  /* 0x0000001d191d7223 */ /* 0x004fe4000000001a */
[----:B------:R0:W2:Y:S04]  /*0310*/  LDG.E R26, desc[UR6][R22.64] ;  /* 0x00000006161a7981 */ /* 0x0000a8000c1e1900 */
[----:B------:R1:W2:Y:S01]  /*0320*/  LDG.E R25, desc[UR6][R16.64] ;  /* 0x0000000610197981 */ /* 0x0002a2000c1e1900 */
[----:B0-----:R-:W-:-:S04]  /*0330*/  IMAD.WIDE.U32 R22, R20, 0x4, R12 ;  /* 0x0000000414167825 */ /* 0x001fc800078e000c */
[----:B-1----:R-:W-:-:S04]  /*0340*/  IMAD.WIDE.U32 R16, R8, 0x4, R14 ;  /* 0x0000000408107825 */ /* 0x002fc800078e000e */
[----:B---3--:R-:W-:Y:S01]  /*0350*/  FFMA R27, R27, R28, R29 ;  /* 0x0000001c1b1b7223 */ /* 0x008fe2000000001d */
[----:B------:R-:W3:Y:S04]  /*0360*/  LDG.E R24, desc[UR6][R22.64] ;  /* 0x0000000616187981 */ /* 0x000ee8000c1e1900 */
[----:B------:R0:W3:Y:S01]  /*0370*/  LDG.E R28, desc[UR6][R16.64] ;  /* 0x00000006101c7981 */ /* 0x0000e2000c1e1900 */
[----:B------:R-:W-:-:S05]  /*0380*/  IADD3 R29, PT, PT, R20, 0x2, RZ ;  /* 0x00000002141d7810 */ /* 0x000fca0007ffe0ff */
[----:B0-----:R-:W-:Y:S01]  /*0390*/  IMAD.WIDE.U32 R16, R29, 0x4, R12 ;  /* 0x000000041d107825 */ /* 0x001fe200078e000c */
[----:B------:R-:W-:-:S04]  /*03a0*/  IADD3 R29, PT, PT, R20, 0x3, RZ ;  /* 0x00000003141d7810 */ /* 0x000fc80007ffe0ff */
[----:B------:R0:W4:Y:S02]  /*03b0*/  LDG.E R23, desc[UR6][R16.64] ;  /* 0x0000000610177981 */ /* 0x000124000c1e1900 */
[----:B0-----:R-:W-:-:S04]  /*03c0*/  IMAD.WIDE.U32 R16, R10, 0x4, R14 ;  /* 0x000000040a107825 */ /* 0x001fc800078e000e */
[----:B--2---:R-:W-:Y:S01]  /*03d0*/  FFMA R25, R26, R25, R27 ;  /* 0x000000191a197223 */ /* 0x004fe2000000001b */
[----:B------:R-:W-:-:S03]  /*03e0*/  IADD3 R27, PT, PT, R20, 0x1, RZ ;  /* 0x00000001141b7810 */ /* 0x000fc60007ffe0ff */
[----:B---3--:R-:W-:Y:S02]  /*03f0*/  FFMA R22, R24, R28, R25 ;  /* 0x0000001c18167223 */ /* 0x008fe40000000019 */
[----:B------:R-:W-:-:S06]  /*0400*/  IMAD.WIDE.U32 R24, R27, 0x4, R12 ;  /* 0x000000041b187825 */ /* 0x000fcc00078e000c */
[----:B------:R-:W2:Y:S01]  /*0410*/  LDG.E R25, desc[UR6][R24.64] ;  /* 0x0000000618197981 */ /* 0x000ea2000c1e1900 */
[----:B------:R-:W-:-:S06]  /*0420*/  IMAD.WIDE.U32 R26, R9, 0x4, R14 ;  /* 0x00000004091a7825 */ /* 0x000fcc00078e000e */
[----:B------:R-:W2:Y:S04]  /*0430*/  LDG.E R26, desc[UR6][R26.64] ;  /* 0x000000061a1a7981 */ /* 0x000ea8000c1e1900 */
[----:B------:R0:W4:Y:S02]  /*0440*/  LDG.E R24, desc[UR6][R16.64] ;  /* 0x0000000610187981 */ /* 0x000124000c1e1900 */
[----:B0-----:R-:W-:Y:S01]  /*0450*/  IMAD.WIDE.U32 R16, R29, 0x4, R12 ;  /* 0x000000041d107825 */ /* 0x001fe200078e000c */
[----:B------:R-:W-:-:S05]  /*0460*/  IADD3 R29, PT, PT, R20, 0x4, RZ ;  /* 0x00000004141d7810 */ /* 0x000fca0007ffe0ff */
[----:B------:R-:W-:Y:S01]  /*0470*/  IMAD.WIDE.U32 R12, R29, 0x4, R12 ;  /* 0x000000041d0c7825 */ /* 0x000fe200078e000c */
[----:B------:R-:W3:Y:S04]  /*0480*/  LDG.E R16, desc[UR6][R16.64] ;  /* 0x0000000610107981 */ /* 0x000ee8000c1e1900 */
[----:B------:R0:W5:Y:S02]  /*0490*/  LDG.E R28, desc[UR6][R12.64] ;  /* 0x000000060c1c7981 */ /* 0x000164000c1e1900 */
[----:B0-----:R-:W-:-:S04]  /*04a0*/  IMAD.WIDE.U32 R12, R11, 0x4, R14 ;  /* 0x000000040b0c7825 */ /* 0x001fc800078e000e */
[----:B------:R-:W-:Y:S01]  /*04b0*/  IMAD.WIDE.U32 R14, R18, 0x4, R14 ;  /* 0x00000004120e7825 */ /* 0x000fe200078e000e */
[----:B------:R-:W3:Y:S05]  /*04c0*/  LDG.E R29, desc[UR6][R12.64] ;  /* 0x000000060c1d7981 */ /* 0x000eea000c1e1900 */
[----:B------:R-:W5:Y:S01]  /*04d0*/  LDG.E R14, desc[UR6][R14.64] ;  /* 0x000000060e0e7981 */ /* 0x000f62000c1e1900 */
[----:B------:R-:W-:-:S04]  /*04e0*/  IADD3 R21, PT, PT, R21, 0x8, RZ ;  /* 0x0000000815157810 */ /* 0x000fc80007ffe0ff */
[----:B------:R-:W-:Y:S02]  /*04f0*/  ISETP.NE.AND P1, PT, R21, RZ, PT ;  /* 0x000000ff1500720c */ /* 0x000fe40003f25270 */
[----:B------:R-:W-:Y:S02]  /*0500*/  IADD3 R20, PT, PT, R20, 0x8, RZ ;  /* 0x0000000814147810 */ /* 0x000fe40007ffe0ff */
[C---:B------:R-:W-:Y:S02]  /*0510*/  LEA R3, R0.reuse, R3, 0x3 ;  /* 0x0000000300037211 */ /* 0x040fe400078e18ff */
[C---:B------:R-:W-:Y:S02]  /*0520*/  LEA R7, R0.reuse, R7, 0x3 ;  /* 0x0000000700077211 */ /* 0x040fe400078e18ff */
[C---:B------:R-:W-:Y:S02]  /*0530*/  LEA R8, R0.reuse, R8, 0x3 ;  /* 0x0000000800087211 */ /* 0x040fe400078e18ff */
[----:B------:R-:W-:-:S02]  /*0540*/  LEA R9, R0, R9, 0x3 ;  /* 0x0000000900097211 */ /* 0x000fc400078e18ff */
[C---:B------:R-:W-:Y:S02]  /*0550*/  LEA R10, R0.reuse, R10, 0x3 ;  /* 0x0000000a000a7211 */ /* 0x040fe400078e18ff */
[C---:B------:R-:W-:Y:S02]  /*0560*/  LEA R11, R0.reuse, R11, 0x3 ;  /* 0x0000000b000b7211 */ /* 0x040fe400078e18ff */
[C---:B------:R-:W-:Y:S02]  /*0570*/  LEA R18, R0.reuse, R18, 0x3 ;  /* 0x0000001200127211 */ /* 0x040fe400078e18ff */
[----:B------:R-:W-:Y:S01]  /*0580*/  LEA R19, R0, R19, 0x3 ;  /* 0x0000001300137211 */ /* 0x000fe200078e18ff */
[----:B--2---:R-:W-:-:S04]  /*0590*/  FFMA R22, R25, R26, R22 ;  /* 0x0000001a19167223 */ /* 0x004fc80000000016 */
[----:B----4-:R-:W-:-:S04]  /*05a0*/  FFMA R23, R23, R24, R22 ;  /* 0x0000001817177223 */ /* 0x010fc80000000016 */
[----:B---3--:R-:W-:-:S04]  /*05b0*/  FFMA R23, R16, R29, R23 ;  /* 0x0000001d10177223 */ /* 0x008fc80000000017 */
[----:B-----5:R-:W-:Y:S01]  /*05c0*/  FFMA R26, R28, R14, R23 ;  /* 0x0000000e1c1a7223 */ /* 0x020fe20000000017 */
[----:B------:R-:W-:Y:S06]  /*05d0*/  @P1 BRA `(.L_x_2) ;  /* 0xfffffffc000c1947 */ /* 0x000fec000383ffff */
.L_x_1:
[----:B------:R-:W-:Y:S05]  /*05e0*/  @!P0 BRA `(.L_x_0) ;  /* 0x0000000400048947 */ /* 0x000fea0003800000 */
[----:B------:R-:W-:Y:S02]  /*05f0*/  ISETP.GE.U32.AND P0, PT, R5, 0x4, PT ;  /* 0x000000040500780c */ /* 0x000fe40003f06070 */
[----:B------:R-:W-:-:S04]  /*0600*/  LOP3.LUT R7, R0, 0x3, RZ, 0xc0, !PT ;  /* 0x0000000300077812 */ /* 0x000fc800078ec0ff */
[----:B------:R-:W-:-:S07]  /*0610*/  ISETP.NE.AND P1, PT, R7, RZ, PT ;  /* 0x000000ff0700720c */ /* 0x000fce0003f25270 */
[----:B------:R-:W-:Y:S06]  /*0620*/  @!P0 BRA `(.L_x_3) ;  /* 0x00000000007c8947 */ /* 0x000fec0003800000 */
[----:B------:R-:W0:Y:S01]  /*0630*/  LDC.64 R8, c[0x0][0x388] ;  /* 0x0000e200ff087b82 */ /* 0x000e220000000a00 */
[-C--:B------:R-:W-:Y:S02]  /*0640*/  IMAD R5, R2, R0.reuse, R6 ;  /* 0x0000000002057224 */ /* 0x080fe400078e0206 */
[----:B------:R-:W-:-:S03]  /*0650*/  IMAD R13, R6, R0, R4 ;  /* 0x00000000060d7224 */ /* 0x000fc600078e0204 */
[C---:B------:R-:W-:Y:S02]  /*0660*/  IADD3 R21, PT, PT, R5.reuse, 0x1, RZ ;  /* 0x0000000105157810 */ /* 0x040fe40007ffe0ff */
[----:B------:R-:W1:Y:S01]  /*0670*/  LDC.64 R10, c[0x0][0x380] ;  /* 0x0000e000ff0a7b82 */ /* 0x000e620000000a00 */
[----:B------:R-:W-:Y:S01]  /*0680*/  IADD3 R15, PT, PT, R5, 0x2, RZ ;  /* 0x00000002050f7810 */ /* 0x000fe20007ffe0ff */
[C---:B0-----:R-:W-:Y:S01]  /*0690*/  IMAD.WIDE.U32 R18, R13.reuse, 0x4, R8 ;  /* 0x000000040d127825 */ /* 0x041fe200078e0008 */
[----:B------:R-:W-:-:S04]  /*06a0*/  IADD3 R13, PT, PT, R13, R0, RZ ;  /* 0x000000000d0d7210 */ /* 0x000fc80007ffe0ff */
[-C--:B------:R-:W-:Y:S01]  /*06b0*/  IADD3 R25, PT, PT, R13, R0.reuse, RZ ;  /* 0x000000000d197210 */ /* 0x080fe20007ffe0ff */
[--C-:B-1----:R-:W-:Y:S01]  /*06c0*/  IMAD.WIDE.U32 R22, R5, 0x4, R10.reuse ;  /* 0x0000000405167825 */ /* 0x102fe200078e000a */
[----:B------:R-:W2:Y:S03]  /*06d0*/  LDG.E R18, desc[UR6][R18.64] ;  /* 0x0000000612127981 */ /* 0x000ea6000c1e1900 */
[----:B------:R-:W-:Y:S01]  /*06e0*/  IMAD.WIDE.U32 R20, R21, 0x4, R10 ;  /* 0x0000000415147825 */ /* 0x000fe200078e000a */
[----:B------:R-:W2:Y:S03]  /*06f0*/  LDG.E R3, desc[UR6][R22.64] ;  /* 0x0000000616037981 */ /* 0x000ea6000c1e1900 */
[----:B------:R-:W-:Y:S01]  /*0700*/  IMAD.WIDE.U32 R16, R13, 0x4, R8 ;  /* 0x000000040d107825 */ /* 0x000fe200078e0008 */
[----:B------:R-:W-:Y:S01]  /*0710*/  IADD3 R5, PT, PT, R5, 0x3, RZ ;  /* 0x0000000305057810 */ /* 0x000fe20007ffe0ff */
[----:B------:R-:W3:Y:S01]  /*0720*/  LDG.E R20, desc[UR6][R20.64] ;  /* 0x0000000614147981 */ /* 0x000ee2000c1e1900 */
[----:B------:R-:W-:Y:S01]  /*0730*/  IADD3 R27, PT, PT, R25, R0, RZ ;  /* 0x00000000191b7210 */ /* 0x000fe20007ffe0ff */
[----:B------:R-:W-:-:S02]  /*0740*/  IMAD.WIDE.U32 R14, R15, 0x4, R10 ;  /* 0x000000040f0e7825 */ /* 0x000fc400078e000a */
[----:B------:R-:W3:Y:S02]  /*0750*/  LDG.E R16, desc[UR6][R16.64] ;  /* 0x0000000610107981 */ /* 0x000ee4000c1e1900 */
[----:B------:R-:W-:Y:S02]  /*0760*/  IMAD.WIDE.U32 R12, R25, 0x4, R8 ;  /* 0x00000004190c7825 */ /* 0x000fe400078e0008 */
[----:B------:R-:W4:Y:S02]  /*0770*/  LDG.E R14, desc[UR6][R14.64] ;  /* 0x000000060e0e7981 */ /* 0x000f24000c1e1900 */
[----:B------:R-:W-:Y:S02]  /*0780*/  IMAD.WIDE.U32 R10, R5, 0x4, R10 ;  /* 0x00000004050a7825 */ /* 0x000fe400078e000a */
[----:B------:R-:W4:Y:S02]  /*0790*/  LDG.E R12, desc[UR6][R12.64] ;  /* 0x000000060c0c7981 */ /* 0x000f24000c1e1900 */
[----:B------:R-:W-:-:S02]  /*07a0*/  IMAD.WIDE.U32 R8, R27, 0x4, R8 ;  /* 0x000000041b087825 */ /* 0x000fc400078e0008 */
[----:B------:R-:W5:Y:S04]  /*07b0*/  LDG.E R10, desc[UR6][R10.64] ;  /* 0x000000060a0a7981 */ /* 0x000f68000c1e1900 */
[----:B------:R-:W5:Y:S01]  /*07c0*/  LDG.E R8, desc[UR6][R8.64] ;  /* 0x0000000608087981 */ /* 0x000f62000c1e1900 */
[----:B------:R-:W-:Y:S01]  /*07d0*/  IADD3 R6, PT, PT, R6, 0x4, RZ ;  /* 0x0000000406067810 */ /* 0x000fe20007ffe0ff */
[----:B--2---:R-:W-:-:S04]  /*07e0*/  FFMA R3, R3, R18, R26 ;  /* 0x0000001203037223 */ /* 0x004fc8000000001a */
[----:B---3--:R-:W-:-:S04]  /*07f0*/  FFMA R3, R20, R16, R3 ;  /* 0x0000001014037223 */ /* 0x008fc80000000003 */
[----:B----4-:R-:W-:-:S04]  /*0800*/  FFMA R3, R14, R12, R3 ;  /* 0x0000000c0e037223 */ /* 0x010fc80000000003 */
[----:B-----5:R-:W-:-:S07]  /*0810*/  FFMA R26, R10, R8, R3 ;  /* 0x000000080a1a7223 */ /* 0x020fce0000000003 */
.L_x_3:
[----:B------:R-:W-:Y:S05]  /*0820*/  @!P1 BRA `(.L_x_0) ;  /* 0x0000000000749947 */ /* 0x000fea0003800000 */
[----:B------:R-:W0:Y:S01]  /*0830*/  LDC.64 R12, c[0x0][0x388] ;  /* 0x0000e200ff0c7b82 */ /* 0x000e220000000a00 */
[----:B------:R-:W-:Y:S02]  /*0840*/  ISETP.NE.AND P0, PT, R7, 0x1, PT ;  /* 0x000000010700780c */ /* 0x000fe40003f05270 */
[----:B------:R-:W-:-:S04]  /*0850*/  LOP3.LUT R3, R0, 0x1, RZ, 0xc0, !PT ;  /* 0x0000000100037812 */ /* 0x000fc800078ec0ff */
[----:B------:R-:W-:Y:S01]  /*0860*/  ISETP.NE.U32.AND P1, PT, R3, 0x1, PT ;  /* 0x000000010300780c */ /* 0x000fe20003f25070 */
[----:B------:R-:W1:Y:S06]  /*0870*/  LDC.64 R16, c[0x0][0x380] ;  /* 0x0000e000ff107b82 */ /* 0x000e6c0000000a00 */
[-C--:B------:R-:W-:Y:S02]  /*0880*/  @P0 IMAD R3, R2, R0.reuse, R6 ;  /* 0x0000000002030224 */ /* 0x080fe400078e0206 */
[----:B------:R-:W2:Y:S01]  /*0890*/  LDC.64 R10, c[0x0][0x380] ;  /* 0x0000e000ff0a7b82 */ /* 0x000ea20000000a00 */
[C---:B------:R-:W-:Y:S01]  /*08a0*/  @P0 IMAD R15, R6.reuse, R0, R4 ;  /* 0x00000000060f0224 */ /* 0x040fe200078e0204 */
[----:B------:R-:W-:-:S02]  /*08b0*/  @P0 IADD3 R6, PT, PT, R6, 0x2, RZ ;  /* 0x0000000206060810 */ /* 0x000fc40007ffe0ff */
[----:B------:R-:W-:Y:S02]  /*08c0*/  @P0 IADD3 R5, PT, PT, R3, 0x1, RZ ;  /* 0x0000000103050810 */ /* 0x000fe40007ffe0ff */
[C---:B------:R-:W-:Y:S02]  /*08d0*/  @P0 IADD3 R7, PT, PT, R15.reuse, R0, RZ ;  /* 0x000000000f070210 */ /* 0x040fe40007ffe0ff */
[----:B------:R-:W3:Y:S01]  /*08e0*/  LDC.64 R8, c[0x0][0x388] ;  /* 0x0000e200ff087b82 */ /* 0x000ee20000000a00 */
[----:B0-----:R-:W-:-:S04]  /*08f0*/  @P0 IMAD.WIDE.U32 R14, R15, 0x4, R12 ;  /* 0x000000040f0e0825 */ /* 0x001fc800078e000c */
[----:B------:R-:W-:Y:S02]  /*0900*/  @P0 IMAD.WIDE.U32 R12, R7, 0x4, R12 ;  /* 0x00000004070c0825 */ /* 0x000fe400078e000c */
[----:B------:R-:W4:Y:S02]  /*0910*/  @P0 LDG.E R14, desc[UR6][R14.64] ;  /* 0x000000060e0e0981 */ /* 0x000f24000c1e1900 */
[--C-:B-1----:R-:W-:Y:S02]  /*0920*/  @P0 IMAD.WIDE.U32 R18, R3, 0x4, R16.reuse ;  /* 0x0000000403120825 */ /* 0x102fe400078e0010 */
[----:B------:R-:W5:Y:S02]  /*0930*/  @P0 LDG.E R12, desc[UR6][R12.64] ;  /* 0x000000060c0c0981 */ /* 0x000f64000c1e1900 */
[----:B------:R-:W-:Y:S02]  /*0940*/  @P0 IMAD.WIDE.U32 R16, R5, 0x4, R16 ;  /* 0x0000000405100825 */ /* 0x000fe400078e0010 */
[----:B------:R-:W4:Y:S02]  /*0950*/  @P0 LDG.E R3, desc[UR6][R18.64] ;  /* 0x0000000612030981 */ /* 0x000f24000c1e1900 */
[----:B------:R-:W-:-:S02]  /*0960*/  @!P1 IMAD R5, R2, R0, R6 ;  /* 0x0000000002059224 */ /* 0x000fc400078e0206 */
[----:B------:R-:W-:Y:S01]  /*0970*/  @!P1 IMAD R7, R6, R0, R4 ;  /* 0x0000000006079224 */ /* 0x000fe200078e0204 */
[----:B------:R-:W5:Y:S01]  /*0980*/  @P0 LDG.E R16, desc[UR6][R16.64] ;  /* 0x0000000610100981 */ /* 0x000f62000c1e1900 */
[----:B--2---:R-:W-:-:S04]  /*0990*/  @!P1 IMAD.WIDE.U32 R10, R5, 0x4, R10 ;  /* 0x00000004050a9825 */ /* 0x004fc800078e000a */
[----:B---3--:R-:W-:Y:S02]  /*09a0*/  @!P1 IMAD.WIDE.U32 R8, R7, 0x4, R8 ;  /* 0x0000000407089825 */ /* 0x008fe400078e0008 */
[----:B------:R-:W2:Y:S04]  /*09b0*/  @!P1 LDG.E R11, desc[UR6][R10.64] ;  /* 0x000000060a0b9981 */ /* 0x000ea8000c1e1900 */
[----:B------:R-:W2:Y:S01]  /*09c0*/  @!P1 LDG.E R8, desc[UR6][R8.64] ;  /* 0x0000000608089981 */ /* 0x000ea2000c1e1900 */
[----:B----4-:R-:W-:-:S04]  /*09d0*/  @P0 FFMA R3, R3, R14, R26 ;  /* 0x0000000e03030223 */ /* 0x010fc8000000001a */
[----:B-----5:R-:W-:-:S04]  /*09e0*/  @P0 FFMA R26, R16, R12, R3 ;  /* 0x0000000c101a0223 */ /* 0x020fc80000000003 */
[----:B--2---:R-:W-:-:S07]  /*09f0*/  @!P1 FFMA R26, R11, R8, R26 ;  /* 0x000000080b1a9223 */ /* 0x004fce000000001a */
.L_x_0:
[----:B------:R-:W0:Y:S01]  /*0a00*/  LDC.64 R6, c[0x0][0x390] ;  /* 0x0000e400ff067b82 */ /* 0x000e220000000a00 */
[----:B------:R-:W-:-:S04]  /*0a10*/  IMAD R3, R2, R0, R4 ;  /* 0x0000000002037224 */ /* 0x000fc800078e0204 */
[----:B0-----:R-:W-:-:S05]  /*0a20*/  IMAD.WIDE.U32 R2, R3, 0x4, R6 ;  /* 0x0000000403027825 */ /* 0x001fca00078e0006 */
[----:B------:R-:W-:Y:S01]  /*0a30*/  STG.E desc[UR6][R2.64], R26 ;  /* 0x0000001a02007986 */ /* 0x000fe2000c101906 */
[----:B------:R-:W-:Y:S05]  /*0a40*/  EXIT ;  /* 0x000000000000794d */ /* 0x000fea0003800000 */
.L_x_4:
[----:B------:R-:W-:-:S00]  /*0a50*/  BRA `(.L_x_4) ;  /* 0xfffffffc00fc7947 */ /* 0x000fc0000383ffff */
[----:B------:R-:W-:-:S00]  /*0a60*/  NOP ;  /* 0x0000000000007918 */ /* 0x000fc00000000000 */
        /* <DEDUP_REMOVED lines=9> */
.L_x_5:


//--------------------- .nv.shared.reserved.0     --------------------------
	.section	.nv.shared.reserved.0,"aw",@nobits
	.weak		__nv_reservedSMEM_offset_0_alias
	.size		__nv_reservedSMEM_offset_0_alias, 0, 64
	.other		__nv_reservedSMEM_offset_0_alias,@"STO_CUDA_RESERVED_SHARED STV_DEFAULT"
__nv_reservedSMEM_offset_0_alias:
	.zero		0
	.zero		64


//--------------------- .nv.constant0._Z13matrix_kerenlPfS_S_j --------------------------
	.section	.nv.constant0._Z13matrix_kerenlPfS_S_j,"a",@progbits
	.sectionflags	@""
	.align	4
.nv.constant0._Z13matrix_kerenlPfS_S_j:
	.zero		924


//--------------------- SYMBOLS --------------------------

	.type		.nv.reservedSmem.offset0,@object
	.size		.nv.reservedSmem.offset0,0x4
